//
// Generated by NVIDIA NVVM Compiler
//
// Compiler Build ID: CL-36424714
// Cuda compilation tools, release 13.0, V13.0.88
// Based on NVVM 20.0.0
//

.version 9.0
.target sm_100
.address_size 64

	// .globl	clamp_forward

.visible .entry clamp_forward(
	.param .align 4 .b8 clamp_forward_param_0[8],
	.param .u64 clamp_forward_param_1,
	.param .u64 .ptr .align 1 clamp_forward_param_2,
	.param .u64 .ptr .align 1 clamp_forward_param_3
)
{
	.reg .pred 	%p<2>;
	.reg .b32 	%r<5>;
	.reg .b32 	%f<6>;
	.reg .b64 	%rd<10>;

	ld.param.f32 	%f2, [clamp_forward_param_0+4];
	ld.param.f32 	%f1, [clamp_forward_param_0];
	ld.param.u64 	%rd4, [clamp_forward_param_1];
	ld.param.u64 	%rd2, [clamp_forward_param_2];
	ld.param.u64 	%rd3, [clamp_forward_param_3];
	mov.u32 	%r1, %ctaid.x;
	mov.u32 	%r2, %ntid.x;
	mov.u32 	%r3, %tid.x;
	mad.lo.s32 	%r4, %r1, %r2, %r3;
	cvt.u64.u32 	%rd1, %r4;
	setp.le.u64 	%p1, %rd4, %rd1;
	@%p1 bra 	$L__BB0_2;
	cvta.to.global.u64 	%rd5, %rd2;
	cvta.to.global.u64 	%rd6, %rd3;
	shl.b64 	%rd7, %rd1, 2;
	add.s64 	%rd8, %rd5, %rd7;
	ld.global.f32 	%f3, [%rd8];
	min.f32 	%f4, %f3, %f2;
	max.f32 	%f5, %f4, %f1;
	add.s64 	%rd9, %rd6, %rd7;
	st.global.f32 	[%rd9], %f5;
$L__BB0_2:
	ret;

}
	// .globl	clamp_backward
.visible .entry clamp_backward(
	.param .align 4 .b8 clamp_backward_param_0[8],
	.param .u64 clamp_backward_param_1,
	.param .u64 .ptr .align 1 clamp_backward_param_2,
	.param .u64 .ptr .align 1 clamp_backward_param_3,
	.param .u64 .ptr .align 1 clamp_backward_param_4
)
{
	.reg .pred 	%p<4>;
	.reg .b32 	%r<5>;
	.reg .b32 	%f<9>;
	.reg .b64 	%rd<13>;

	ld.param.f32 	%f2, [clamp_backward_param_0+4];
	ld.param.f32 	%f1, [clamp_backward_param_0];
	ld.param.u64 	%rd5, [clamp_backward_param_1];
	ld.param.u64 	%rd2, [clamp_backward_param_2];
	ld.param.u64 	%rd3, [clamp_backward_param_3];
	ld.param.u64 	%rd4, [clamp_backward_param_4];
	mov.u32 	%r1, %ctaid.x;
	mov.u32 	%r2, %ntid.x;
	mov.u32 	%r3, %tid.x;
	mad.lo.s32 	%r4, %r1, %r2, %r3;
	cvt.u64.u32 	%rd1, %r4;
	setp.le.u64 	%p1, %rd5, %rd1;
	@%p1 bra 	$L__BB1_2;
	cvta.to.global.u64 	%rd6, %rd4;
	cvta.to.global.u64 	%rd7, %rd3;
	cvta.to.global.u64 	%rd8, %rd2;
	shl.b64 	%rd9, %rd1, 2;
	add.s64 	%rd10, %rd8, %rd9;
	ld.global.f32 	%f3, [%rd10];
	setp.le.f32 	%p2, %f3, %f2;
	setp.ge.f32 	%p3, %f3, %f1;
	selp.f32 	%f4, 0f3F800000, 0f00000000, %p2;
	selp.f32 	%f5, %f4, 0f00000000, %p3;
	add.s64 	%rd11, %rd6, %rd9;
	ld.global.f32 	%f6, [%rd11];
	add.s64 	%rd12, %rd7, %rd9;
	ld.global.f32 	%f7, [%rd12];
	fma.rn.f32 	%f8, %f5, %f6, %f7;
	st.global.f32 	[%rd12], %f8;
$L__BB1_2:
	ret;

}


// ===== COMPILED SASS (sm_100) =====

	.target	sm_100

	.elftype	@"ET_EXEC"


//--------------------- .note.nv.tkinfo           --------------------------
	.section	.note.nv.tkinfo,"",@"SHT_NOTE"
	.sectionflags	@"SHF_NOTE_NV_TKINFO"
	.tkinfo
        /*0018*/ 	.word	0x00000002
        /*0030*/ 	.string	""
        /*0030*/ 	.string	"ptxas"
        /*0030*/ 	.string	"Cuda compilation tools, release 13.0, V13.0.88"
        /*0030*/ 	.string	"Build cuda_13.0.r13.0/compiler.36424714_0"
        /*0030*/ 	.string	"-arch sm_100 -m 64 "



//--------------------- .note.nv.cuinfo           --------------------------
	.section	.note.nv.cuinfo,"",@"SHT_NOTE"
	.sectionflags	@"SHF_NOTE_NV_CUINFO"
        /*0018*/ 	.short	0x0002
        /*001a*/ 	.short	0x0064
        /*001c*/ 	.short	0x0082
	.zero		2


//--------------------- .nv.info                  --------------------------
	.section	.nv.info,"",@"SHT_CUDA_INFO"
	.align	4


	//----- nvinfo : EIATTR_REGCOUNT
	.align		4
        /*0000*/ 	.byte	0x04, 0x2f
        /*0002*/ 	.short	(.L_1 - .L_0)
	.align		4
.L_0:
        /*0004*/ 	.word	index@(clamp_forward)
        /*0008*/ 	.word	0x0000000a


	//----- nvinfo : EIATTR_FRAME_SIZE
	.align		4
.L_1:
        /*000c*/ 	.byte	0x04, 0x11
        /*000e*/ 	.short	(.L_3 - .L_2)
	.align		4
.L_2:
        /*0010*/ 	.word	index@(clamp_forward)
        /*0014*/ 	.word	0x00000000


	//----- nvinfo : EIATTR_REGCOUNT
	.align		4
.L_3:
        /*0018*/ 	.byte	0x04, 0x2f
        /*001a*/ 	.short	(.L_5 - .L_4)
	.align		4
.L_4:
        /*001c*/ 	.word	index@(clamp_backward)
        /*0020*/ 	.word	0x0000000c


	//----- nvinfo : EIATTR_FRAME_SIZE
	.align		4
.L_5:
        /*0024*/ 	.byte	0x04, 0x11
        /*0026*/ 	.short	(.L_7 - .L_6)
	.align		4
.L_6:
        /*0028*/ 	.word	index@(clamp_backward)
        /*002c*/ 	.word	0x00000000


	//----- nvinfo : EIATTR_MIN_STACK_SIZE
	.align		4
.L_7:
        /*0030*/ 	.byte	0x04, 0x12
        /*0032*/ 	.short	(.L_9 - .L_8)
	.align		4
.L_8:
        /*0034*/ 	.word	index@(clamp_backward)
        /*0038*/ 	.word	0x00000000


	//----- nvinfo : EIATTR_MIN_STACK_SIZE
	.align		4
.L_9:
        /*003c*/ 	.byte	0x04, 0x12
        /*003e*/ 	.short	(.L_11 - .L_10)
	.align		4
.L_10:
        /*0040*/ 	.word	index@(clamp_forward)
        /*0044*/ 	.word	0x00000000
.L_11:


//--------------------- .nv.compat                --------------------------
	.section	.nv.compat,"",@"SHT_CUDA_COMPAT_INFO"
	.align	4
        /*0000*/ 	.byte	0x02, 0x09, 0x00, 0x00, 0x02, 0x02, 0x01, 0x00, 0x02, 0x05, 0x05, 0x00, 0x03, 0x07, 0x01, 0x01
        /*0010*/ 	.byte	0x02, 0x03, 0x00, 0x00, 0x02, 0x06, 0x01, 0x00, 0x04, 0x0b, 0x08, 0x00, 0x09, 0x00, 0x00, 0x00
        /*0020*/ 	.byte	0x00, 0x00, 0x00, 0x00


//--------------------- .nv.info.clamp_backward   --------------------------
	.section	.nv.info.clamp_backward,"",@"SHT_CUDA_INFO"
	.sectionflags	@""
	.align	4


	//----- nvinfo : EIATTR_CUDA_API_VERSION
	.align		4
        /*0000*/ 	.byte	0x04, 0x37
        /*0002*/ 	.short	(.L_13 - .L_12)
.L_12:
        /*0004*/ 	.word	0x00000082


	//----- nvinfo : EIATTR_KPARAM_INFO
	.align		4
.L_13:
        /*0008*/ 	.byte	0x04, 0x17
        /*000a*/ 	.short	(.L_15 - .L_14)
.L_14:
        /*000c*/ 	.word	0x00000000
        /*0010*/ 	.short	0x0004
        /*0012*/ 	.short	0x0020
        /*0014*/ 	.byte	0x00, 0xf5, 0x21, 0x00


	//----- nvinfo : EIATTR_KPARAM_INFO
	.align		4
.L_15:
        /*0018*/ 	.byte	0x04, 0x17
        /*001a*/ 	.short	(.L_17 - .L_16)
.L_16:
        /*001c*/ 	.word	0x00000000
        /*0020*/ 	.short	0x0003
        /*0022*/ 	.short	0x0018
        /*0024*/ 	.byte	0x00, 0xf5, 0x21, 0x00


	//----- nvinfo : EIATTR_KPARAM_INFO
	.align		4
.L_17:
        /*0028*/ 	.byte	0x04, 0x17
        /*002a*/ 	.short	(.L_19 - .L_18)
.L_18:
        /*002c*/ 	.word	0x00000000
        /*0030*/ 	.short	0x0002
        /*0032*/ 	.short	0x0010
        /*0034*/ 	.byte	0x00, 0xf5, 0x21, 0x00


	//----- nvinfo : EIATTR_KPARAM_INFO
	.align		4
.L_19:
        /*0038*/ 	.byte	0x04, 0x17
        /*003a*/ 	.short	(.L_21 - .L_20)
.L_20:
        /*003c*/ 	.word	0x00000000
        /*0040*/ 	.short	0x0001
        /*0042*/ 	.short	0x0008
        /*0044*/ 	.byte	0x00, 0xf0, 0x21, 0x00


	//----- nvinfo : EIATTR_KPARAM_INFO
	.align		4
.L_21:
        /*0048*/ 	.byte	0x04, 0x17
        /*004a*/ 	.short	(.L_23 - .L_22)
.L_22:
        /*004c*/ 	.word	0x00000000
        /*0050*/ 	.short	0x0000
        /*0052*/ 	.short	0x0000
        /*0054*/ 	.byte	0x00, 0xf0, 0x21, 0x00


	//----- nvinfo : EIATTR_SPARSE_MMA_MASK
	.align		4
.L_23:
        /*0058*/ 	.byte	0x03, 0x50
        /*005a*/ 	.short	0x0000


	//----- nvinfo : EIATTR_MAXREG_COUNT
	.align		4
        /*005c*/ 	.byte	0x03, 0x1b
        /*005e*/ 	.short	0x00ff


	//----- nvinfo : EIATTR_MERCURY_ISA_VERSION
	.align		4
        /*0060*/ 	.byte	0x03, 0x5f
        /*0062*/ 	.short	0x0101


	//----- nvinfo : EIATTR_VRC_CTA_INIT_COUNT
	.align		4
        /*0064*/ 	.byte	0x02, 0x4a
	.zero		1
	.zero		1


	//----- nvinfo : EIATTR_EXIT_INSTR_OFFSETS
	.align		4
        /*0068*/ 	.byte	0x04, 0x1c
        /*006a*/ 	.short	(.L_25 - .L_24)


	//   ....[0]....
.L_24:
        /*006c*/ 	.word	0x00000080


	//   ....[1]....
        /*0070*/ 	.word	0x000001d0


	//----- nvinfo : EIATTR_CBANK_PARAM_SIZE
	.align		4
.L_25:
        /*0074*/ 	.byte	0x03, 0x19
        /*0076*/ 	.short	0x0028


	//----- nvinfo : EIATTR_PARAM_CBANK
	.align		4
        /*0078*/ 	.byte	0x04, 0x0a
        /*007a*/ 	.short	(.L_27 - .L_26)
	.align		4
.L_26:
        /*007c*/ 	.word	index@(.nv.constant0.clamp_backward)
        /*0080*/ 	.short	0x0380
        /*0082*/ 	.short	0x0028


	//----- nvinfo : EIATTR_SW_WAR
	.align		4
.L_27:
        /*0084*/ 	.byte	0x04, 0x36
        /*0086*/ 	.short	(.L_29 - .L_28)
.L_28:
        /*0088*/ 	.word	0x00000008
.L_29:


//--------------------- .nv.info.clamp_forward    --------------------------
	.section	.nv.info.clamp_forward,"",@"SHT_CUDA_INFO"
	.sectionflags	@""
	.align	4


	//----- nvinfo : EIATTR_CUDA_API_VERSION
	.align		4
        /*0000*/ 	.byte	0x04, 0x37
        /*0002*/ 	.short	(.L_31 - .L_30)
.L_30:
        /*0004*/ 	.word	0x00000082


	//----- nvinfo : EIATTR_KPARAM_INFO
	.align		4
.L_31:
        /*0008*/ 	.byte	0x04, 0x17
        /*000a*/ 	.short	(.L_33 - .L_32)
.L_32:
        /*000c*/ 	.word	0x00000000
        /*0010*/ 	.short	0x0003
        /*0012*/ 	.short	0x0018
        /*0014*/ 	.byte	0x00, 0xf5, 0x21, 0x00


	//----- nvinfo : EIATTR_KPARAM_INFO
	.align		4
.L_33:
        /*0018*/ 	.byte	0x04, 0x17
        /*001a*/ 	.short	(.L_35 - .L_34)
.L_34:
        /*001c*/ 	.word	0x00000000
        /*0020*/ 	.short	0x0002
        /*0022*/ 	.short	0x0010
        /*0024*/ 	.byte	0x00, 0xf5, 0x21, 0x00


	//----- nvinfo : EIATTR_KPARAM_INFO
	.align		4
.L_35:
        /*0028*/ 	.byte	0x04, 0x17
        /*002a*/ 	.short	(.L_37 - .L_36)
.L_36:
        /*002c*/ 	.word	0x00000000
        /*0030*/ 	.short	0x0001
        /*0032*/ 	.short	0x0008
        /*0034*/ 	.byte	0x00, 0xf0, 0x21, 0x00


	//----- nvinfo : EIATTR_KPARAM_INFO
	.align		4
.L_37:
        /*0038*/ 	.byte	0x04, 0x17
        /*003a*/ 	.short	(.L_39 - .L_38)
.L_38:
        /*003c*/ 	.word	0x00000000
        /*0040*/ 	.short	0x0000
        /*0042*/ 	.short	0x0000
        /*0044*/ 	.byte	0x00, 0xf0, 0x21, 0x00


	//----- nvinfo : EIATTR_SPARSE_MMA_MASK
	.align		4
.L_39:
        /*0048*/ 	.byte	0x03, 0x50
        /*004a*/ 	.short	0x0000


	//----- nvinfo : EIATTR_MAXREG_COUNT
	.align		4
        /*004c*/ 	.byte	0x03, 0x1b
        /*004e*/ 	.short	0x00ff


	//----- nvinfo : EIATTR_MERCURY_ISA_VERSION
	.align		4
        /*0050*/ 	.byte	0x03, 0x5f
        /*0052*/ 	.short	0x0101


	//----- nvinfo : EIATTR_VRC_CTA_INIT_COUNT
	.align		4
        /*0054*/ 	.byte	0x02, 0x4a
	.zero		1
	.zero		1


	//----- nvinfo : EIATTR_EXIT_INSTR_OFFSETS
	.align		4
        /*0058*/ 	.byte	0x04, 0x1c
        /*005a*/ 	.short	(.L_41 - .L_40)


	//   ....[0]....
.L_40:
        /*005c*/ 	.word	0x00000080


	//   ....[1]....
        /*0060*/ 	.word	0x00000160


	//----- nvinfo : EIATTR_CBANK_PARAM_SIZE
	.align		4
.L_41:
        /*0064*/ 	.byte	0x03, 0x19
        /*0066*/ 	.short	0x0020


	//----- nvinfo : EIATTR_PARAM_CBANK
	.align		4
        /*0068*/ 	.byte	0x04, 0x0a
        /*006a*/ 	.short	(.L_43 - .L_42)
	.align		4
.L_42:
        /*006c*/ 	.word	index@(.nv.constant0.clamp_forward)
        /*0070*/ 	.short	0x0380
        /*0072*/ 	.short	0x0020


	//----- nvinfo : EIATTR_SW_WAR
	.align		4
.L_43:
        /*0074*/ 	.byte	0x04, 0x36
        /*0076*/ 	.short	(.L_45 - .L_44)
.L_44:
        /*0078*/ 	.word	0x00000008
.L_45:


//--------------------- .nv.callgraph             --------------------------
	.section	.nv.callgraph,"",@"SHT_CUDA_CALLGRAPH"
	.align	4
	.sectionentsize	8
	.align		4
        /*0000*/ 	.word	0x00000000
	.align		4
        /*0004*/ 	.word	0xffffffff
	.align		4
        /*0008*/ 	.word	0x00000000
	.align		4
        /*000c*/ 	.word	0xfffffffe
	.align		4
        /*0010*/ 	.word	0x00000000
	.align		4
        /*0014*/ 	.word	0xfffffffd
	.align		4
        /*0018*/ 	.word	0x00000000
	.align		4
        /*001c*/ 	.word	0xfffffffc


//--------------------- .text.clamp_backward      --------------------------
	.section	.text.clamp_backward,"ax",@progbits
	.align	128
        .global         clamp_backward
        .type           clamp_backward,@function
        .size           clamp_backward,(.L_x_2 - clamp_backward)
        .other          clamp_backward,@"STO_CUDA_ENTRY STV_DEFAULT"
clamp_backward:
.text.clamp_backward:
[----:B------:R-:W-:Y:S01]  /*0000*/  LDC R1, c[0x0][0x37c] ;  /* 0x0000df00ff017b82 */ /* 0x000fe20000000800 */
[----:B------:R-:W0:Y:S07]  /*0010*/  S2R R3, SR_TID.X ;  /* 0x0000000000037919 */ /* 0x000e2e0000002100 */
[----:B------:R-:W0:Y:S01]  /*0020*/  S2UR UR4, SR_CTAID.X ;  /* 0x00000000000479c3 */ /* 0x000e220000002500 */
[----:B------:R-:W1:Y:S07]  /*0030*/  LDCU.64 UR6, c[0x0][0x388] ;  /* 0x00007100ff0677ac */ /* 0x000e6e0008000a00 */
[----:B------:R-:W0:Y:S02]  /*0040*/  LDC R0, c[0x0][0x360] ;  /* 0x0000d800ff007b82 */ /* 0x000e240000000800 */
[----:B0-----:R-:W-:-:S05]  /*0050*/  IMAD R0, R0, UR4, R3 ;  /* 0x0000000400007c24 */ /* 0x001fca000f8e0203 */
[----:B-1----:R-:W-:-:S04]  /*0060*/  ISETP.GE.U32.AND P0, PT, R0, UR6, PT ;  /* 0x0000000600007c0c */ /* 0x002fc8000bf06070 */
[----:B------:R-:W-:-:S13]  /*0070*/  ISETP.GE.U32.AND.EX P0, PT, RZ, UR7, PT, P0 ;  /* 0x00000007ff007c0c */ /* 0x000fda000bf06100 */
[----:B------:R-:W-:Y:S05]  /*0080*/  @P0 EXIT ;  /* 0x000000000000094d */ /* 0x000fea0003800000 */
[----:B------:R-:W0:Y:S01]  /*0090*/  LDCU.128 UR8, c[0x0][0x390] ;  /* 0x00007200ff0877ac */ /* 0x000e220008000c00 */
[----:B------:R-:W-:Y:S01]  /*00a0*/  IMAD.SHL.U32 R6, R0, 0x4, RZ ;  /* 0x0000000400067824 */ /* 0x000fe200078e00ff */
[----:B------:R-:W-:Y:S01]  /*00b0*/  SHF.R.U32.HI R0, RZ, 0x1e, R0 ;  /* 0x0000001eff007819 */ /* 0x000fe20000011600 */
[----:B------:R-:W1:Y:S01]  /*00c0*/  LDCU.64 UR6, c[0x0][0x3a0] ;  /* 0x00007400ff0677ac */ /* 0x000e620008000a00 */
[----:B------:R-:W2:Y:S02]  /*00d0*/  LDCU.64 UR4, c[0x0][0x358] ;  /* 0x00006b00ff0477ac */ /* 0x000ea40008000a00 */
[C---:B0-----:R-:W-:Y:S02]  /*00e0*/  IADD3 R4, P0, PT, R6.reuse, UR8, RZ ;  /* 0x0000000806047c10 */ /* 0x041fe4000ff1e0ff */
[----:B------:R-:W-:Y:S02]  /*00f0*/  IADD3 R2, P1, PT, R6, UR10, RZ ;  /* 0x0000000a06027c10 */ /* 0x000fe4000ff3e0ff */
[----:B------:R-:W-:-:S02]  /*0100*/  IADD3.X R5, PT, PT, R0, UR9, RZ, P0, !PT ;  /* 0x0000000900057c10 */ /* 0x000fc400087fe4ff */
[----:B-1----:R-:W-:-:S03]  /*0110*/  IADD3 R6, P0, PT, R6, UR6, RZ ;  /* 0x0000000606067c10 */ /* 0x002fc6000ff1e0ff */
[----:B--2---:R-:W2:Y:S01]  /*0120*/  LDG.E R4, desc[UR4][R4.64] ;  /* 0x0000000404047981 */ /* 0x004ea2000c1e1900 */
[C---:B------:R-:W-:Y:S01]  /*0130*/  IADD3.X R7, PT, PT, R0.reuse, UR7, RZ, P0, !PT ;  /* 0x0000000700077c10 */ /* 0x040fe200087fe4ff */
[----:B------:R-:W2:Y:S01]  /*0140*/  LDCU.64 UR6, c[0x0][0x380] ;  /* 0x00007000ff0677ac */ /* 0x000ea20008000a00 */
[----:B------:R-:W-:-:S04]  /*0150*/  IADD3.X R3, PT, PT, R0, UR11, RZ, P1, !PT ;  /* 0x0000000b00037c10 */ /* 0x000fc80008ffe4ff */
[----:B------:R-:W3:Y:S04]  /*0160*/  LDG.E R7, desc[UR4][R6.64] ;  /* 0x0000000406077981 */ /* 0x000ee8000c1e1900 */
[----:B------:R-:W3:Y:S01]  /*0170*/  LDG.E R9, desc[UR4][R2.64] ;  /* 0x0000000402097981 */ /* 0x000ee2000c1e1900 */
[C---:B--2---:R-:W-:Y:S02]  /*0180*/  FSETP.GE.AND P0, PT, R4.reuse, UR6, PT ;  /* 0x0000000604007c0b */ /* 0x044fe4000bf06000 */
[----:B------:R-:W-:-:S04]  /*0190*/  FSET.BF.LE.AND R0, R4, UR7, PT ;  /* 0x0000000704007c0a */ /* 0x000fc8000b803000 */
[----:B------:R-:W-:-:S05]  /*01a0*/  FSEL R0, R0, RZ, P0 ;  /* 0x000000ff00007208 */ /* 0x000fca0000000000 */
[----:B---3--:R-:W-:-:S05]  /*01b0*/  FFMA R9, R0, R7, R9 ;  /* 0x0000000700097223 */ /* 0x008fca0000000009 */
[----:B------:R-:W-:Y:S01]  /*01c0*/  STG.E desc[UR4][R2.64], R9 ;  /* 0x0000000902007986 */ /* 0x000fe2000c101904 */
[----:B------:R-:W-:Y:S05]  /*01d0*/  EXIT ;  /* 0x000000000000794d */ /* 0x000fea0003800000 */
.L_x_0:
[----:B------:R-:W-:-:S00]  /*01e0*/  BRA `(.L_x_0) ;  /* 0xfffffffc00fc7947 */ /* 0x000fc0000383ffff */
[----:B------:R-:W-:-:S00]  /*01f0*/  NOP ;  /* 0x0000000000007918 */ /* 0x000fc00000000000 */
        /* <DEDUP_REMOVED lines=8> */
.L_x_2:


//--------------------- .text.clamp_forward       --------------------------
	.section	.text.clamp_forward,"ax",@progbits
	.align	128
        .global         clamp_forward
        .type           clamp_forward,@function
        .size           clamp_forward,(.L_x_3 - clamp_forward)
        .other          clamp_forward,@"STO_CUDA_ENTRY STV_DEFAULT"
clamp_forward:
.text.clamp_forward:
        /* <DEDUP_REMOVED lines=14> */
[----:B0-----:R-:W-:-:S04]  /*00e0*/  IADD3 R2, P0, PT, R4, UR8, RZ ;  /* 0x0000000804027c10 */ /* 0x001fc8000ff1e0ff */
[----:B------:R-:W-:-:S05]  /*00f0*/  IADD3.X R3, PT, PT, R5, UR9, RZ, P0, !PT ;  /* 0x0000000905037c10 */ /* 0x000fca00087fe4ff */
[----:B-1----:R-:W2:Y:S01]  /*0100*/  LDG.E R2, desc[UR4][R2.64] ;  /* 0x0000000402027981 */ /* 0x002ea2000c1e1900 */
[----:B------:R-:W-:-:S04]  /*0110*/  IADD3 R4, P0, PT, R4, UR10, RZ ;  /* 0x0000000a04047c10 */ /* 0x000fc8000ff1e0ff */
[----:B------:R-:W-:Y:S02]  /*0120*/  IADD3.X R5, PT, PT, R5, UR11, RZ, P0, !PT ;  /* 0x0000000b05057c10 */ /* 0x000fe400087fe4ff */
[----:B--2---:R-:W-:-:S04]  /*0130*/  FMNMX R0, R2, UR7, PT ;  /* 0x0000000702007c09 */ /* 0x004fc8000b800000 */
[----:B------:R-:W-:-:S05]  /*0140*/  FMNMX R7, R0, UR6, !PT ;  /* 0x0000000600077c09 */ /* 0x000fca000f800000 */
[----:B------:R-:W-:Y:S01]  /*0150*/  STG.E desc[UR4][R4.64], R7 ;  /* 0x0000000704007986 */ /* 0x000fe2000c101904 */
[----:B------:R-:W-:Y:S05]  /*0160*/  EXIT ;  /* 0x000000000000794d */ /* 0x000fea0003800000 */
.L_x_1:
        /* <DEDUP_REMOVED lines=9> */
.L_x_3:


//--------------------- .nv.shared.reserved.0     --------------------------
	.section	.nv.shared.reserved.0,"aw",@nobits
	.weak		__nv_reservedSMEM_offset_0_alias
	.size		__nv_reservedSMEM_offset_0_alias, 0, 64
	.other		__nv_reservedSMEM_offset_0_alias,@"STO_CUDA_RESERVED_SHARED STV_DEFAULT"
__nv_reservedSMEM_offset_0_alias:
	.zero		0
	.zero		64


//--------------------- .nv.constant0.clamp_backward --------------------------
	.section	.nv.constant0.clamp_backward,"a",@progbits
	.sectionflags	@""
	.align	4
.nv.constant0.clamp_backward:
	.zero		936


//--------------------- .nv.constant0.clamp_forward --------------------------
	.section	.nv.constant0.clamp_forward,"a",@progbits
	.sectionflags	@""
	.align	4
.nv.constant0.clamp_forward:
	.zero		928


//--------------------- SYMBOLS --------------------------

	.type		.nv.reservedSmem.offset0,@object
	.size		.nv.reservedSmem.offset0,0x4
